	.headerflags	@"EF_CUDA_TEXMODE_UNIFIED EF_CUDA_64BIT_ADDRESS EF_CUDA_ACCELERATORS EF_CUDA_SM90 EF_CUDA_VIRTUAL_SM(EF_CUDA_SM90)"
	.elftype	@"ET_EXEC"


//--------------------- .nv.info                  --------------------------
	.section	.nv.info,"",@"SHT_CUDA_INFO"
	.align	4


	//----- nvinfo : EIATTR_REGCOUNT
	.align		4
        /*0000*/ 	.byte	0x04, 0x2f
        /*0002*/ 	.short	(.L_1 - .L_0)
	.align		4
.L_0:
        /*0004*/ 	.word	index@(triton_poi_fused_1)
        /*0008*/ 	.word	0x00000016


	//----- nvinfo : EIATTR_MIN_STACK_SIZE
	.align		4
.L_1:
        /*000c*/ 	.byte	0x04, 0x12
        /*000e*/ 	.short	(.L_3 - .L_2)
	.align		4
.L_2:
        /*0010*/ 	.word	index@(triton_poi_fused_1)
        /*0014*/ 	.word	0x00000000


	//----- nvinfo : EIATTR_FRAME_SIZE
	.align		4
.L_3:
        /*0018*/ 	.byte	0x04, 0x11
        /*001a*/ 	.short	(.L_5 - .L_4)
	.align		4
.L_4:
        /*001c*/ 	.word	index@(triton_poi_fused_1)
        /*0020*/ 	.word	0x00000000


	//----- nvinfo : EIATTR_MIN_STACK_SIZE
	.align		4
.L_5:
        /*0024*/ 	.byte	0x04, 0x12
        /*0026*/ 	.short	(.L_7 - .L_6)
	.align		4
.L_6:
        /*0028*/ 	.word	index@(triton_poi_fused_1)
        /*002c*/ 	.word	0x00000000
.L_7:


//--------------------- .nv.info.triton_poi_fused_1 --------------------------
	.section	.nv.info.triton_poi_fused_1,"",@"SHT_CUDA_INFO"
	.sectionflags	@""
	.align	4


	//----- nvinfo : EIATTR_CUDA_API_VERSION
	.align		4
        /*0000*/ 	.byte	0x04, 0x37
        /*0002*/ 	.short	(.L_9 - .L_8)
.L_8:
        /*0004*/ 	.word	0x0000007c


	//----- nvinfo : EIATTR_KPARAM_INFO
	.align		4
.L_9:
        /*0008*/ 	.byte	0x04, 0x17
        /*000a*/ 	.short	(.L_11 - .L_10)
.L_10:
        /*000c*/ 	.word	0x00000000
        /*0010*/ 	.short	0x0003
        /*0012*/ 	.short	0x0014
        /*0014*/ 	.byte	0x00, 0xf0, 0x11, 0x00


	//----- nvinfo : EIATTR_KPARAM_INFO
	.align		4
.L_11:
        /*0018*/ 	.byte	0x04, 0x17
        /*001a*/ 	.short	(.L_13 - .L_12)
.L_12:
        /*001c*/ 	.word	0x00000000
        /*0020*/ 	.short	0x0002
        /*0022*/ 	.short	0x0010
        /*0024*/ 	.byte	0x00, 0xf0, 0x11, 0x00


	//----- nvinfo : EIATTR_KPARAM_INFO
	.align		4
.L_13:
        /*0028*/ 	.byte	0x04, 0x17
        /*002a*/ 	.short	(.L_15 - .L_14)
.L_14:
        /*002c*/ 	.word	0x00000000
        /*0030*/ 	.short	0x0001
        /*0032*/ 	.short	0x0008
        /*0034*/ 	.byte	0x00, 0xf4, 0x21, 0x00


	//----- nvinfo : EIATTR_KPARAM_INFO
	.align		4
.L_15:
        /*0038*/ 	.byte	0x04, 0x17
        /*003a*/ 	.short	(.L_17 - .L_16)
.L_16:
        /*003c*/ 	.word	0x00000000
        /*0040*/ 	.short	0x0000
        /*0042*/ 	.short	0x0000
        /*0044*/ 	.byte	0x00, 0xf4, 0x21, 0x00


	//----- nvinfo : EIATTR_SPARSE_MMA_MASK
	.align		4
.L_17:
        /*0048*/ 	.byte	0x03, 0x50
        /*004a*/ 	.short	0x0000


	//----- nvinfo : EIATTR_MAXREG_COUNT
	.align		4
        /*004c*/ 	.byte	0x03, 0x1b
        /*004e*/ 	.short	0x00ff


	//----- nvinfo : EIATTR_EXIT_INSTR_OFFSETS
	.align		4
        /*0050*/ 	.byte	0x04, 0x1c
        /*0052*/ 	.short	(.L_19 - .L_18)


	//   ....[0]....
.L_18:
        /*0054*/ 	.word	0x00000410


	//   ....[1]....
        /*0058*/ 	.word	0x00000460


	//----- nvinfo : EIATTR_REQNTID
	.align		4
.L_19:
        /*005c*/ 	.byte	0x04, 0x10
        /*005e*/ 	.short	(.L_21 - .L_20)
.L_20:
        /*0060*/ 	.word	0x00000080
        /*0064*/ 	.word	0x00000001
        /*0068*/ 	.word	0x00000001


	//----- nvinfo : EIATTR_CBANK_PARAM_SIZE
	.align		4
.L_21:
        /*006c*/ 	.byte	0x03, 0x19
        /*006e*/ 	.short	0x0018


	//----- nvinfo : EIATTR_PARAM_CBANK
	.align		4
        /*0070*/ 	.byte	0x04, 0x0a
        /*0072*/ 	.short	(.L_23 - .L_22)
	.align		4
.L_22:
        /*0074*/ 	.word	index@(.nv.constant0.triton_poi_fused_1)
        /*0078*/ 	.short	0x0210
        /*007a*/ 	.short	0x0018


	//----- nvinfo : EIATTR_SW_WAR
	.align		4
.L_23:
        /*007c*/ 	.byte	0x04, 0x36
        /*007e*/ 	.short	(.L_25 - .L_24)
.L_24:
        /*0080*/ 	.word	0x00000008
.L_25:


//--------------------- .nv.callgraph             --------------------------
	.section	.nv.callgraph,"",@"SHT_CUDA_CALLGRAPH"
	.align	4
	.sectionentsize	8
	.align		4
        /*0000*/ 	.word	0x00000000
	.align		4
        /*0004*/ 	.word	0xffffffff
	.align		4
        /*0008*/ 	.word	0x00000000
	.align		4
        /*000c*/ 	.word	0xfffffffe
	.align		4
        /*0010*/ 	.word	0x00000000
	.align		4
        /*0014*/ 	.word	0xfffffffd
	.align		4
        /*0018*/ 	.word	0x00000000
	.align		4
        /*001c*/ 	.word	0xfffffffc


//--------------------- .text.triton_poi_fused_1  --------------------------
	.section	.text.triton_poi_fused_1,"ax",@progbits
	.sectionflags	@"SHF_BARRIERS=1"
	.align	128
        .global         triton_poi_fused_1
        .type           triton_poi_fused_1,@function
        .size           triton_poi_fused_1,(.L_x_1 - triton_poi_fused_1)
        .other          triton_poi_fused_1,@"STO_CUDA_ENTRY STV_DEFAULT"
triton_poi_fused_1:
.text.triton_poi_fused_1:
[----:B------:R-:W0:Y:S02]  /*0000*/  LDC R1, c[0x0][0x28] ;  /* 0x00000a00ff017b82 */ /* 0x000e240000000800 */
[----:B------:R-:W1:Y:S01]  /*0010*/  S2R R2, SR_TID.X ;  /* 0x0000000000027919 */ /* 0x000e620000002100 */
[----:B------:R-:W2:Y:S01]  /*0020*/  LDC.64 R14, c[0x0][0x210] ;  /* 0x00008400ff0e7b82 */ /* 0x000ea20000000a00 */
[----:B------:R-:W-:Y:S01]  /*0030*/  CS2R R6, SRZ ;  /* 0x0000000000067805 */ /* 0x000fe2000001ff00 */
[----:B------:R-:W3:Y:S01]  /*0040*/  S2R R3, SR_CTAID.Y ;  /* 0x0000000000037919 */ /* 0x000ee20000002600 */
[----:B------:R-:W4:Y:S01]  /*0050*/  S2R R5, SR_CTAID.X ;  /* 0x0000000000057919 */ /* 0x000f220000002500 */
[----:B------:R-:W-:Y:S01]  /*0060*/  CS2R R10, SRZ ;  /* 0x00000000000a7805 */ /* 0x000fe2000001ff00 */
[----:B------:R-:W-:Y:S01]  /*0070*/  ULDC.64 UR6, c[0x0][0x208] ;  /* 0x0000820000067ab9 */ /* 0x000fe20000000a00 */
[----:B-1----:R-:W-:-:S04]  /*0080*/  LOP3.LUT R16, R2, 0x7f, RZ, 0xc0, !PT ;  /* 0x0000007f02107812 */ /* 0x002fc800078ec0ff */
[----:B---3--:R-:W-:Y:S01]  /*0090*/  PRMT R4, R16, 0x6540, R3 ;  /* 0x0000654010047816 */ /* 0x008fe20000000003 */
[----:B----4-:R-:W-:-:S04]  /*00a0*/  IMAD.SHL.U32 R0, R5, 0x4, RZ ;  /* 0x0000000405007824 */ /* 0x010fc800078e00ff */
[----:B------:R-:W-:Y:S01]  /*00b0*/  IMAD.IADD R4, R4, 0x1, R5 ;  /* 0x0000000104047824 */ /* 0x000fe200078e0205 */
[----:B------:R-:W-:-:S03]  /*00c0*/  ISETP.GE.AND P0, PT, R0, 0x4, PT ;  /* 0x000000040000780c */ /* 0x000fc60003f06270 */
[----:B------:R-:W-:Y:S01]  /*00d0*/  IMAD.SHL.U32 R13, R4, 0x4, RZ ;  /* 0x00000004040d7824 */ /* 0x000fe200078e00ff */
[----:B------:R-:W-:-:S03]  /*00e0*/  CS2R R4, SRZ ;  /* 0x0000000000047805 */ /* 0x000fc6000001ff00 */
[C---:B------:R-:W-:Y:S02]  /*00f0*/  VIADD R9, R13.reuse, 0x200 ;  /* 0x000002000d097836 */ /* 0x040fe40000000000 */
[----:B--2---:R-:W-:-:S04]  /*0100*/  IMAD.WIDE R12, R13, 0x4, R14 ;  /* 0x000000040d0c7825 */ /* 0x004fc800078e020e */
[----:B------:R-:W-:Y:S01]  /*0110*/  IMAD.WIDE R14, R9, 0x4, R14 ;  /* 0x00000004090e7825 */ /* 0x000fe200078e020e */
[----:B------:R-:W-:Y:S01]  /*0120*/  CS2R R8, SRZ ;  /* 0x0000000000087805 */ /* 0x000fe2000001ff00 */
[----:B------:R1:W2:Y:S05]  /*0130*/  @!P0 LDG.E.EL.128 R4, desc[UR6][R12.64] ;  /* 0x000000060c048981 */ /* 0x0002aa000c2e1d00 */
[----:B------:R-:W3:Y:S01]  /*0140*/  @!P0 LDG.E.EL.128 R8, desc[UR6][R14.64] ;  /* 0x000000060e088981 */ /* 0x000ee2000c2e1d00 */
[----:B------:R-:W4:Y:S01]  /*0150*/  S2UR UR5, SR_CgaCtaId ;  /* 0x00000000000579c3 */ /* 0x000f220000008800 */
[----:B------:R-:W-:Y:S01]  /*0160*/  UMOV UR4, 0x400 ;  /* 0x0000040000047882 */ /* 0x000fe20000000000 */
[----:B------:R-:W-:Y:S01]  /*0170*/  IMAD.SHL.U32 R17, R2, 0x4, RZ ;  /* 0x0000000402117824 */ /* 0x000fe200078e00ff */
[----:B------:R-:W-:-:S04]  /*0180*/  SHF.R.U32.HI R19, RZ, 0x4, R2 ;  /* 0x00000004ff137819 */ /* 0x000fc80000011602 */
[----:B------:R-:W-:Y:S01]  /*0190*/  LOP3.LUT R19, R19, 0x4, RZ, 0xc0, !PT ;  /* 0x0000000413137812 */ /* 0x000fe200078ec0ff */
[----:B----4-:R-:W-:-:S06]  /*01a0*/  UPRMT UR4, UR5, 0x654, UR4 ;  /* 0x0000065405047896 */ /* 0x010fcc0008000004 */
[----:B------:R-:W-:Y:S02]  /*01b0*/  LEA R18, R16, UR4, 0x2 ;  /* 0x0000000410127c11 */ /* 0x000fe4000f8e10ff */
[----:B------:R-:W-:-:S05]  /*01c0*/  LOP3.LUT R16, R17, 0x1fc, RZ, 0xc0, !PT ;  /* 0x000001fc11107812 */ /* 0x000fca00078ec0ff */
[----:B------:R-:W-:-:S05]  /*01d0*/  IMAD.IADD R19, R16, 0x1, R19 ;  /* 0x0000000110137824 */ /* 0x000fca00078e0213 */
[----:B-1----:R-:W-:Y:S01]  /*01e0*/  LEA R12, R19, UR4, 0x2 ;  /* 0x00000004130c7c11 */ /* 0x002fe2000f8e10ff */
[----:B--2---:R1:W-:Y:S04]  /*01f0*/  STS [R18], R4 ;  /* 0x0000000412007388 */ /* 0x0043e80000000800 */
[----:B------:R2:W-:Y:S04]  /*0200*/  STS [R18+0x410], R5 ;  /* 0x0004100512007388 */ /* 0x0005e80000000800 */
[----:B------:R4:W-:Y:S01]  /*0210*/  STS [R18+0x820], R6 ;  /* 0x0008200612007388 */ /* 0x0009e20000000800 */
[----:B-1----:R-:W-:-:S03]  /*0220*/  LOP3.LUT R4, R17, 0xfc, RZ, 0xc0, !PT ;  /* 0x000000fc11047812 */ /* 0x002fc600078ec0ff */
[----:B------:R1:W-:Y:S01]  /*0230*/  STS [R18+0xc30], R7 ;  /* 0x000c300712007388 */ /* 0x0003e20000000800 */
[----:B--2---:R-:W-:-:S03]  /*0240*/  SHF.R.S32.HI R5, RZ, 0x17, R3 ;  /* 0x00000017ff057819 */ /* 0x004fc60000011403 */
[----:B---3--:R2:W-:Y:S01]  /*0250*/  STS [R18+0x200], R8 ;  /* 0x0002000812007388 */ /* 0x0085e20000000800 */
[----:B------:R-:W-:Y:S02]  /*0260*/  PRMT R3, R4, 0x6540, R3 ;  /* 0x0000654004037816 */ /* 0x000fe40000000003 */
[----:B----4-:R-:W-:Y:S01]  /*0270*/  SGXT R6, R5, 0x1 ;  /* 0x000000010506781a */ /* 0x010fe20000000200 */
[----:B------:R3:W-:Y:S01]  /*0280*/  STS [R18+0x610], R9 ;  /* 0x0006100912007388 */ /* 0x0007e20000000800 */
[----:B------:R-:W4:Y:S01]  /*0290*/  LDC.64 R4, c[0x0][0x218] ;  /* 0x00008600ff047b82 */ /* 0x000f220000000a00 */
[----:B-1----:R-:W-:Y:S02]  /*02a0*/  SHF.R.U32.HI R7, RZ, 0x6, R2 ;  /* 0x00000006ff077819 */ /* 0x002fe40000011602 */
[----:B------:R-:W-:Y:S01]  /*02b0*/  STS [R18+0xa20], R10 ;  /* 0x000a200a12007388 */ /* 0x000fe20000000800 */
[----:B------:R-:W-:Y:S02]  /*02c0*/  LEA.HI R6, R6, R3, RZ, 0x6 ;  /* 0x0000000306067211 */ /* 0x000fe400078f30ff */
[----:B------:R-:W-:Y:S01]  /*02d0*/  SGXT.U32 R7, R7, 0x1 ;  /* 0x000000010707781a */ /* 0x000fe20000000000 */
[----:B------:R-:W-:Y:S01]  /*02e0*/  STS [R18+0xe30], R11 ;  /* 0x000e300b12007388 */ /* 0x000fe20000000800 */
[----:B--2---:R-:W-:Y:S01]  /*02f0*/  LOP3.LUT R8, R16, 0x200, RZ, 0xfc, !PT ;  /* 0x0000020010087812 */ /* 0x004fe200078efcff */
[----:B------:R-:W-:Y:S01]  /*0300*/  IMAD.SHL.U32 R2, R6, 0x4, RZ ;  /* 0x0000000406027824 */ /* 0x000fe200078e00ff */
[----:B------:R-:W-:Y:S01]  /*0310*/  LOP3.LUT R7, R0, R7, RZ, 0xfc, !PT ;  /* 0x0000000700077212 */ /* 0x000fe200078efcff */
[----:B------:R-:W-:Y:S01]  /*0320*/  BAR.SYNC.DEFER_BLOCKING 0x0 ;  /* 0x0000000000007b1d */ /* 0x000fe20000010000 */
[----:B------:R-:W-:-:S02]  /*0330*/  LOP3.LUT R6, R6, 0xffffffc0, RZ, 0xc0, !PT ;  /* 0xffffffc006067812 */ /* 0x000fc400078ec0ff */
[----:B------:R-:W-:Y:S02]  /*0340*/  LOP3.LUT R2, R2, 0xffffff00, RZ, 0xc0, !PT ;  /* 0xffffff0002027812 */ /* 0x000fe400078ec0ff */
[C---:B------:R-:W-:Y:S02]  /*0350*/  LOP3.LUT R0, R7.reuse, 0x2, RZ, 0xfc, !PT ;  /* 0x0000000207007812 */ /* 0x040fe400078efcff */
[----:B------:R-:W-:Y:S02]  /*0360*/  SHF.R.U32.HI R8, RZ, 0x6, R8 ;  /* 0x00000006ff087819 */ /* 0x000fe40000011608 */
[----:B------:R-:W-:Y:S02]  /*0370*/  IADD3 R6, R2, R3, -R6 ;  /* 0x0000000302067210 */ /* 0x000fe40007ffe806 */
[C---:B------:R-:W-:Y:S02]  /*0380*/  ISETP.GE.AND P1, PT, R7.reuse, 0x4, PT ;  /* 0x000000040700780c */ /* 0x040fe40003f26270 */
[----:B------:R-:W-:Y:S01]  /*0390*/  ISETP.GE.AND P0, PT, R0, 0x4, PT ;  /* 0x000000040000780c */ /* 0x000fe20003f06270 */
[----:B------:R-:W-:Y:S01]  /*03a0*/  IMAD R3, R7, 0x40, R6 ;  /* 0x0000004007037824 */ /* 0x000fe200078e0206 */
[----:B---3--:R-:W-:-:S03]  /*03b0*/  LOP3.LUT R9, R8, 0xc, RZ, 0xc0, !PT ;  /* 0x0000000c08097812 */ /* 0x008fc600078ec0ff */
[----:B----4-:R-:W-:-:S04]  /*03c0*/  IMAD.WIDE R2, R3, 0x4, R4 ;  /* 0x0000000403027825 */ /* 0x010fc800078e0204 */
[----:B------:R-:W-:Y:S01]  /*03d0*/  IMAD.IADD R9, R16, 0x1, R9 ;  /* 0x0000000110097824 */ /* 0x000fe200078e0209 */
[----:B------:R-:W1:Y:S04]  /*03e0*/  LDS.128 R12, [R12] ;  /* 0x000000000c0c7984 */ /* 0x000e680000000c00 */
[----:B------:R-:W-:Y:S01]  /*03f0*/  LEA R9, R9, UR4, 0x2 ;  /* 0x0000000409097c11 */ /* 0x000fe2000f8e10ff */
[----:B-1----:R1:W-:Y:S01]  /*0400*/  @!P1 STG.E.128 desc[UR6][R2.64], R12 ;  /* 0x0000000c02009986 */ /* 0x0023e2000c101d06 */
[----:B------:R-:W-:Y:S05]  /*0410*/  @P0 EXIT ;  /* 0x000000000000094d */ /* 0x000fea0003800000 */
[----:B------:R-:W0:Y:S01]  /*0420*/  LDS.128 R8, [R9+0x800] ;  /* 0x0008000009087984 */ /* 0x000e220000000c00 */
[----:B-1----:R-:W-:-:S04]  /*0430*/  IMAD R3, R0, 0x40, R6 ;  /* 0x0000004000037824 */ /* 0x002fc800078e0206 */
[----:B------:R-:W-:-:S05]  /*0440*/  IMAD.WIDE R4, R3, 0x4, R4 ;  /* 0x0000000403047825 */ /* 0x000fca00078e0204 */
[----:B0-----:R-:W-:Y:S01]  /*0450*/  STG.E.128 desc[UR6][R4.64], R8 ;  /* 0x0000000804007986 */ /* 0x001fe2000c101d06 */
[----:B------:R-:W-:Y:S05]  /*0460*/  EXIT ;  /* 0x000000000000794d */ /* 0x000fea0003800000 */
.L_x_0:
[----:B------:R-:W-:-:S00]  /*0470*/  BRA `(.L_x_0) ;  /* 0xfffffffc00fc7947 */ /* 0x000fc0000383ffff */
[----:B------:R-:W-:-:S00]  /*0480*/  NOP ;  /* 0x0000000000007918 */ /* 0x000fc00000000000 */
[----:B------:R-:W-:-:S00]  /*0490*/  NOP ;  /* 0x0000000000007918 */ /* 0x000fc00000000000 */
[----:B------:R-:W-:-:S00]  /*04a0*/  NOP ;  /* 0x0000000000007918 */ /* 0x000fc00000000000 */
[----:B------:R-:W-:-:S00]  /*04b0*/  NOP ;  /* 0x0000000000007918 */ /* 0x000fc00000000000 */
[----:B------:R-:W-:-:S00]  /*04c0*/  NOP ;  /* 0x0000000000007918 */ /* 0x000fc00000000000 */
[----:B------:R-:W-:-:S00]  /*04d0*/  NOP ;  /* 0x0000000000007918 */ /* 0x000fc00000000000 */
[----:B------:R-:W-:-:S00]  /*04e0*/  NOP ;  /* 0x0000000000007918 */ /* 0x000fc00000000000 */
[----:B------:R-:W-:-:S00]  /*04f0*/  NOP ;  /* 0x0000000000007918 */ /* 0x000fc00000000000 */
.L_x_1:


//--------------------- .nv.shared.triton_poi_fused_1 --------------------------
	.section	.nv.shared.triton_poi_fused_1,"aw",@nobits
	.sectionflags	@""
	.align	16
	.zero		1024


//--------------------- .nv.constant0.triton_poi_fused_1 --------------------------
	.section	.nv.constant0.triton_poi_fused_1,"a",@progbits
	.sectionflags	@""
	.align	4
.nv.constant0.triton_poi_fused_1:
	.zero		552
